//
// Generated by NVIDIA NVVM Compiler
//
// Compiler Build ID: CL-36424714
// Cuda compilation tools, release 13.0, V13.0.88
// Based on NVVM 20.0.0
//

.version 9.0
.target sm_100
.address_size 64

	// .globl	_Z4gemmPdS_S_iiii

.visible .entry _Z4gemmPdS_S_iiii(
	.param .u64 .ptr .align 1 _Z4gemmPdS_S_iiii_param_0,
	.param .u64 .ptr .align 1 _Z4gemmPdS_S_iiii_param_1,
	.param .u64 .ptr .align 1 _Z4gemmPdS_S_iiii_param_2,
	.param .u32 _Z4gemmPdS_S_iiii_param_3,
	.param .u32 _Z4gemmPdS_S_iiii_param_4,
	.param .u32 _Z4gemmPdS_S_iiii_param_5,
	.param .u32 _Z4gemmPdS_S_iiii_param_6
)
{
	.reg .pred 	%p<14>;
	.reg .b32 	%r<41>;
	.reg .b64 	%rd<53>;
	.reg .b64 	%fd<55>;

	ld.param.u64 	%rd8, [_Z4gemmPdS_S_iiii_param_0];
	ld.param.u64 	%rd9, [_Z4gemmPdS_S_iiii_param_1];
	ld.param.u64 	%rd7, [_Z4gemmPdS_S_iiii_param_2];
	ld.param.u32 	%r20, [_Z4gemmPdS_S_iiii_param_3];
	ld.param.u32 	%r18, [_Z4gemmPdS_S_iiii_param_4];
	ld.param.u32 	%r19, [_Z4gemmPdS_S_iiii_param_6];
	cvta.to.global.u64 	%rd1, %rd9;
	cvta.to.global.u64 	%rd2, %rd8;
	mov.u32 	%r21, %ctaid.y;
	mov.u32 	%r22, %ntid.y;
	mov.u32 	%r23, %tid.y;
	mad.lo.s32 	%r1, %r21, %r22, %r23;
	mov.u32 	%r24, %ctaid.x;
	mov.u32 	%r25, %ntid.x;
	mov.u32 	%r26, %tid.x;
	mad.lo.s32 	%r2, %r24, %r25, %r26;
	setp.ge.s32 	%p1, %r1, %r20;
	setp.ge.s32 	%p2, %r2, %r19;
	or.pred  	%p3, %p1, %p2;
	setp.lt.s32 	%p4, %r18, 1;
	or.pred  	%p5, %p3, %p4;
	@%p5 bra 	$L__BB0_12;
	cvta.to.global.u64 	%rd10, %rd7;
	mul.lo.s32 	%r3, %r18, %r1;
	mad.lo.s32 	%r28, %r19, %r1, %r2;
	mul.wide.s32 	%rd11, %r28, 8;
	add.s64 	%rd3, %rd10, %rd11;
	ld.global.f64 	%fd52, [%rd3];
	and.b32  	%r4, %r18, 7;
	setp.lt.u32 	%p6, %r18, 8;
	mov.b32 	%r39, 0;
	@%p6 bra 	$L__BB0_4;
	and.b32  	%r39, %r18, 2147483640;
	neg.s32 	%r37, %r39;
	shl.b32 	%r7, %r19, 3;
	mul.wide.u32 	%rd12, %r3, 8;
	add.s64 	%rd13, %rd12, %rd2;
	add.s64 	%rd52, %rd13, 32;
	mul.wide.s32 	%rd16, %r19, 8;
	mov.u32 	%r36, %r2;
$L__BB0_3:
	.pragma "nounroll";
	ld.global.f64 	%fd9, [%rd52+-32];
	mul.wide.s32 	%rd14, %r36, 8;
	add.s64 	%rd15, %rd1, %rd14;
	ld.global.f64 	%fd10, [%rd15];
	fma.rn.f64 	%fd11, %fd9, %fd10, %fd52;
	st.global.f64 	[%rd3], %fd11;
	ld.global.f64 	%fd12, [%rd52+-24];
	add.s64 	%rd17, %rd15, %rd16;
	ld.global.f64 	%fd13, [%rd17];
	fma.rn.f64 	%fd14, %fd12, %fd13, %fd11;
	st.global.f64 	[%rd3], %fd14;
	ld.global.f64 	%fd15, [%rd52+-16];
	add.s64 	%rd18, %rd17, %rd16;
	ld.global.f64 	%fd16, [%rd18];
	fma.rn.f64 	%fd17, %fd15, %fd16, %fd14;
	st.global.f64 	[%rd3], %fd17;
	ld.global.f64 	%fd18, [%rd52+-8];
	add.s64 	%rd19, %rd18, %rd16;
	ld.global.f64 	%fd19, [%rd19];
	fma.rn.f64 	%fd20, %fd18, %fd19, %fd17;
	st.global.f64 	[%rd3], %fd20;
	ld.global.f64 	%fd21, [%rd52];
	add.s64 	%rd20, %rd19, %rd16;
	ld.global.f64 	%fd22, [%rd20];
	fma.rn.f64 	%fd23, %fd21, %fd22, %fd20;
	st.global.f64 	[%rd3], %fd23;
	ld.global.f64 	%fd24, [%rd52+8];
	add.s64 	%rd21, %rd20, %rd16;
	ld.global.f64 	%fd25, [%rd21];
	fma.rn.f64 	%fd26, %fd24, %fd25, %fd23;
	st.global.f64 	[%rd3], %fd26;
	ld.global.f64 	%fd27, [%rd52+16];
	add.s64 	%rd22, %rd21, %rd16;
	ld.global.f64 	%fd28, [%rd22];
	fma.rn.f64 	%fd29, %fd27, %fd28, %fd26;
	st.global.f64 	[%rd3], %fd29;
	ld.global.f64 	%fd30, [%rd52+24];
	add.s64 	%rd23, %rd22, %rd16;
	ld.global.f64 	%fd31, [%rd23];
	fma.rn.f64 	%fd52, %fd30, %fd31, %fd29;
	st.global.f64 	[%rd3], %fd52;
	add.s32 	%r37, %r37, 8;
	add.s32 	%r36, %r36, %r7;
	add.s64 	%rd52, %rd52, 64;
	setp.ne.s32 	%p7, %r37, 0;
	@%p7 bra 	$L__BB0_3;
$L__BB0_4:
	setp.eq.s32 	%p8, %r4, 0;
	@%p8 bra 	$L__BB0_12;
	and.b32  	%r13, %r18, 3;
	setp.lt.u32 	%p9, %r4, 4;
	@%p9 bra 	$L__BB0_7;
	add.s32 	%r29, %r39, %r3;
	mul.wide.u32 	%rd24, %r29, 8;
	add.s64 	%rd25, %rd2, %rd24;
	ld.global.f64 	%fd32, [%rd25];
	mad.lo.s32 	%r30, %r39, %r19, %r2;
	mul.wide.s32 	%rd26, %r30, 8;
	add.s64 	%rd27, %rd1, %rd26;
	ld.global.f64 	%fd33, [%rd27];
	fma.rn.f64 	%fd34, %fd32, %fd33, %fd52;
	st.global.f64 	[%rd3], %fd34;
	cvt.u64.u32 	%rd28, %r3;
	cvt.u64.u32 	%rd29, %r39;
	add.s64 	%rd30, %rd29, %rd28;
	shl.b64 	%rd31, %rd30, 3;
	add.s64 	%rd32, %rd2, %rd31;
	ld.global.f64 	%fd35, [%rd32+8];
	mul.wide.s32 	%rd33, %r19, 8;
	add.s64 	%rd34, %rd27, %rd33;
	ld.global.f64 	%fd36, [%rd34];
	fma.rn.f64 	%fd37, %fd35, %fd36, %fd34;
	st.global.f64 	[%rd3], %fd37;
	ld.global.f64 	%fd38, [%rd32+16];
	add.s64 	%rd35, %rd34, %rd33;
	ld.global.f64 	%fd39, [%rd35];
	fma.rn.f64 	%fd40, %fd38, %fd39, %fd37;
	st.global.f64 	[%rd3], %fd40;
	ld.global.f64 	%fd41, [%rd32+24];
	add.s64 	%rd36, %rd35, %rd33;
	ld.global.f64 	%fd42, [%rd36];
	fma.rn.f64 	%fd52, %fd41, %fd42, %fd40;
	st.global.f64 	[%rd3], %fd52;
	add.s32 	%r39, %r39, 4;
$L__BB0_7:
	setp.eq.s32 	%p10, %r13, 0;
	@%p10 bra 	$L__BB0_12;
	setp.eq.s32 	%p11, %r13, 1;
	@%p11 bra 	$L__BB0_10;
	add.s32 	%r31, %r39, %r3;
	mul.wide.u32 	%rd37, %r31, 8;
	add.s64 	%rd38, %rd2, %rd37;
	ld.global.f64 	%fd43, [%rd38];
	mad.lo.s32 	%r32, %r39, %r19, %r2;
	mul.wide.s32 	%rd39, %r32, 8;
	add.s64 	%rd40, %rd1, %rd39;
	ld.global.f64 	%fd44, [%rd40];
	fma.rn.f64 	%fd45, %fd43, %fd44, %fd52;
	st.global.f64 	[%rd3], %fd45;
	cvt.u64.u32 	%rd41, %r3;
	cvt.u64.u32 	%rd42, %r39;
	add.s64 	%rd43, %rd42, %rd41;
	shl.b64 	%rd44, %rd43, 3;
	add.s64 	%rd45, %rd2, %rd44;
	ld.global.f64 	%fd46, [%rd45+8];
	mul.wide.s32 	%rd46, %r19, 8;
	add.s64 	%rd47, %rd40, %rd46;
	ld.global.f64 	%fd47, [%rd47];
	fma.rn.f64 	%fd52, %fd46, %fd47, %fd45;
	st.global.f64 	[%rd3], %fd52;
	add.s32 	%r39, %r39, 2;
$L__BB0_10:
	and.b32  	%r33, %r18, 1;
	setp.eq.b32 	%p12, %r33, 1;
	not.pred 	%p13, %p12;
	@%p13 bra 	$L__BB0_12;
	add.s32 	%r34, %r39, %r3;
	mul.wide.u32 	%rd48, %r34, 8;
	add.s64 	%rd49, %rd2, %rd48;
	ld.global.f64 	%fd48, [%rd49];
	mad.lo.s32 	%r35, %r39, %r19, %r2;
	mul.wide.s32 	%rd50, %r35, 8;
	add.s64 	%rd51, %rd1, %rd50;
	ld.global.f64 	%fd49, [%rd51];
	fma.rn.f64 	%fd50, %fd48, %fd49, %fd52;
	st.global.f64 	[%rd3], %fd50;
$L__BB0_12:
	ret;

}


// ===== COMPILED SASS (sm_100) =====

	.target	sm_100

	.elftype	@"ET_EXEC"


//--------------------- .note.nv.tkinfo           --------------------------
	.section	.note.nv.tkinfo,"",@"SHT_NOTE"
	.sectionflags	@"SHF_NOTE_NV_TKINFO"
	.tkinfo
        /*0018*/ 	.word	0x00000002
        /*0030*/ 	.string	""
        /*0030*/ 	.string	"ptxas"
        /*0030*/ 	.string	"Cuda compilation tools, release 13.0, V13.0.88"
        /*0030*/ 	.string	"Build cuda_13.0.r13.0/compiler.36424714_0"
        /*0030*/ 	.string	"-arch sm_100 -m 64 "



//--------------------- .note.nv.cuinfo           --------------------------
	.section	.note.nv.cuinfo,"",@"SHT_NOTE"
	.sectionflags	@"SHF_NOTE_NV_CUINFO"
        /*0018*/ 	.short	0x0002
        /*001a*/ 	.short	0x0064
        /*001c*/ 	.short	0x0082
	.zero		2


//--------------------- .nv.info                  --------------------------
	.section	.nv.info,"",@"SHT_CUDA_INFO"
	.align	4


	//----- nvinfo : EIATTR_REGCOUNT
	.align		4
        /*0000*/ 	.byte	0x04, 0x2f
        /*0002*/ 	.short	(.L_1 - .L_0)
	.align		4
.L_0:
        /*0004*/ 	.word	index@(_Z4gemmPdS_S_iiii)
        /*0008*/ 	.word	0x0000001e


	//----- nvinfo : EIATTR_FRAME_SIZE
	.align		4
.L_1:
        /*000c*/ 	.byte	0x04, 0x11
        /*000e*/ 	.short	(.L_3 - .L_2)
	.align		4
.L_2:
        /*0010*/ 	.word	index@(_Z4gemmPdS_S_iiii)
        /*0014*/ 	.word	0x00000000


	//----- nvinfo : EIATTR_MIN_STACK_SIZE
	.align		4
.L_3:
        /*0018*/ 	.byte	0x04, 0x12
        /*001a*/ 	.short	(.L_5 - .L_4)
	.align		4
.L_4:
        /*001c*/ 	.word	index@(_Z4gemmPdS_S_iiii)
        /*0020*/ 	.word	0x00000000
.L_5:


//--------------------- .nv.compat                --------------------------
	.section	.nv.compat,"",@"SHT_CUDA_COMPAT_INFO"
	.align	4
        /*0000*/ 	.byte	0x02, 0x09, 0x00, 0x00, 0x02, 0x02, 0x01, 0x00, 0x02, 0x05, 0x05, 0x00, 0x03, 0x07, 0x01, 0x01
        /*0010*/ 	.byte	0x02, 0x03, 0x00, 0x00, 0x02, 0x06, 0x01, 0x00, 0x04, 0x0b, 0x08, 0x00, 0x01, 0x00, 0x00, 0x00
        /*0020*/ 	.byte	0x00, 0x00, 0x00, 0x00


//--------------------- .nv.info._Z4gemmPdS_S_iiii --------------------------
	.section	.nv.info._Z4gemmPdS_S_iiii,"",@"SHT_CUDA_INFO"
	.sectionflags	@""
	.align	4


	//----- nvinfo : EIATTR_CUDA_API_VERSION
	.align		4
        /*0000*/ 	.byte	0x04, 0x37
        /*0002*/ 	.short	(.L_7 - .L_6)
.L_6:
        /*0004*/ 	.word	0x00000082


	//----- nvinfo : EIATTR_KPARAM_INFO
	.align		4
.L_7:
        /*0008*/ 	.byte	0x04, 0x17
        /*000a*/ 	.short	(.L_9 - .L_8)
.L_8:
        /*000c*/ 	.word	0x00000000
        /*0010*/ 	.short	0x0006
        /*0012*/ 	.short	0x0024
        /*0014*/ 	.byte	0x00, 0xf0, 0x11, 0x00


	//----- nvinfo : EIATTR_KPARAM_INFO
	.align		4
.L_9:
        /*0018*/ 	.byte	0x04, 0x17
        /*001a*/ 	.short	(.L_11 - .L_10)
.L_10:
        /*001c*/ 	.word	0x00000000
        /*0020*/ 	.short	0x0005
        /*0022*/ 	.short	0x0020
        /*0024*/ 	.byte	0x00, 0xf0, 0x11, 0x00


	//----- nvinfo : EIATTR_KPARAM_INFO
	.align		4
.L_11:
        /*0028*/ 	.byte	0x04, 0x17
        /*002a*/ 	.short	(.L_13 - .L_12)
.L_12:
        /*002c*/ 	.word	0x00000000
        /*0030*/ 	.short	0x0004
        /*0032*/ 	.short	0x001c
        /*0034*/ 	.byte	0x00, 0xf0, 0x11, 0x00


	//----- nvinfo : EIATTR_KPARAM_INFO
	.align		4
.L_13:
        /*0038*/ 	.byte	0x04, 0x17
        /*003a*/ 	.short	(.L_15 - .L_14)
.L_14:
        /*003c*/ 	.word	0x00000000
        /*0040*/ 	.short	0x0003
        /*0042*/ 	.short	0x0018
        /*0044*/ 	.byte	0x00, 0xf0, 0x11, 0x00


	//----- nvinfo : EIATTR_KPARAM_INFO
	.align		4
.L_15:
        /*0048*/ 	.byte	0x04, 0x17
        /*004a*/ 	.short	(.L_17 - .L_16)
.L_16:
        /*004c*/ 	.word	0x00000000
        /*0050*/ 	.short	0x0002
        /*0052*/ 	.short	0x0010
        /*0054*/ 	.byte	0x00, 0xf5, 0x21, 0x00


	//----- nvinfo : EIATTR_KPARAM_INFO
	.align		4
.L_17:
        /*0058*/ 	.byte	0x04, 0x17
        /*005a*/ 	.short	(.L_19 - .L_18)
.L_18:
        /*005c*/ 	.word	0x00000000
        /*0060*/ 	.short	0x0001
        /*0062*/ 	.short	0x0008
        /*0064*/ 	.byte	0x00, 0xf5, 0x21, 0x00


	//----- nvinfo : EIATTR_KPARAM_INFO
	.align		4
.L_19:
        /*0068*/ 	.byte	0x04, 0x17
        /*006a*/ 	.short	(.L_21 - .L_20)
.L_20:
        /*006c*/ 	.word	0x00000000
        /*0070*/ 	.short	0x0000
        /*0072*/ 	.short	0x0000
        /*0074*/ 	.byte	0x00, 0xf5, 0x21, 0x00


	//----- nvinfo : EIATTR_SPARSE_MMA_MASK
	.align		4
.L_21:
        /*0078*/ 	.byte	0x03, 0x50
        /*007a*/ 	.short	0x0000


	//----- nvinfo : EIATTR_MAXREG_COUNT
	.align		4
        /*007c*/ 	.byte	0x03, 0x1b
        /*007e*/ 	.short	0x00ff


	//----- nvinfo : EIATTR_MERCURY_ISA_VERSION
	.align		4
        /*0080*/ 	.byte	0x03, 0x5f
        /*0082*/ 	.short	0x0101


	//----- nvinfo : EIATTR_VRC_CTA_INIT_COUNT
	.align		4
        /*0084*/ 	.byte	0x02, 0x4a
	.zero		1
	.zero		1


	//----- nvinfo : EIATTR_EXIT_INSTR_OFFSETS
	.align		4
        /*0088*/ 	.byte	0x04, 0x1c
        /*008a*/ 	.short	(.L_23 - .L_22)


	//   ....[0]....
.L_22:
        /*008c*/ 	.word	0x000000e0


	//   ....[1]....
        /*0090*/ 	.word	0x00000500


	//   ....[2]....
        /*0094*/ 	.word	0x00000740


	//   ....[3]....
        /*0098*/ 	.word	0x000008e0


	//   ....[4]....
        /*009c*/ 	.word	0x00000990


	//----- nvinfo : EIATTR_CBANK_PARAM_SIZE
	.align		4
.L_23:
        /*00a0*/ 	.byte	0x03, 0x19
        /*00a2*/ 	.short	0x0028


	//----- nvinfo : EIATTR_PARAM_CBANK
	.align		4
        /*00a4*/ 	.byte	0x04, 0x0a
        /*00a6*/ 	.short	(.L_25 - .L_24)
	.align		4
.L_24:
        /*00a8*/ 	.word	index@(.nv.constant0._Z4gemmPdS_S_iiii)
        /*00ac*/ 	.short	0x0380
        /*00ae*/ 	.short	0x0028


	//----- nvinfo : EIATTR_SW_WAR
	.align		4
.L_25:
        /*00b0*/ 	.byte	0x04, 0x36
        /*00b2*/ 	.short	(.L_27 - .L_26)
.L_26:
        /*00b4*/ 	.word	0x00000008
.L_27:


//--------------------- .nv.callgraph             --------------------------
	.section	.nv.callgraph,"",@"SHT_CUDA_CALLGRAPH"
	.align	4
	.sectionentsize	8
	.align		4
        /*0000*/ 	.word	0x00000000
	.align		4
        /*0004*/ 	.word	0xffffffff
	.align		4
        /*0008*/ 	.word	0x00000000
	.align		4
        /*000c*/ 	.word	0xfffffffe
	.align		4
        /*0010*/ 	.word	0x00000000
	.align		4
        /*0014*/ 	.word	0xfffffffd
	.align		4
        /*0018*/ 	.word	0x00000000
	.align		4
        /*001c*/ 	.word	0xfffffffc


//--------------------- .text._Z4gemmPdS_S_iiii   --------------------------
	.section	.text._Z4gemmPdS_S_iiii,"ax",@progbits
	.align	128
        .global         _Z4gemmPdS_S_iiii
        .type           _Z4gemmPdS_S_iiii,@function
        .size           _Z4gemmPdS_S_iiii,(.L_x_5 - _Z4gemmPdS_S_iiii)
        .other          _Z4gemmPdS_S_iiii,@"STO_CUDA_ENTRY STV_DEFAULT"
_Z4gemmPdS_S_iiii:
.text._Z4gemmPdS_S_iiii:
[----:B------:R-:W-:Y:S01]  /*0000*/  LDC R1, c[0x0][0x37c] ;  /* 0x0000df00ff017b82 */ /* 0x000fe20000000800 */
[----:B------:R-:W0:Y:S07]  /*0010*/  S2R R4, SR_TID.X ;  /* 0x0000000000047919 */ /* 0x000e2e0000002100 */
[----:B------:R-:W1:Y:S01]  /*0020*/  LDC R6, c[0x0][0x364] ;  /* 0x0000d900ff067b82 */ /* 0x000e620000000800 */
[----:B------:R-:W1:Y:S07]  /*0030*/  S2R R5, SR_TID.Y ;  /* 0x0000000000057919 */ /* 0x000e6e0000002200 */
[----:B------:R-:W0:Y:S08]  /*0040*/  S2UR UR5, SR_CTAID.X ;  /* 0x00000000000579c3 */ /* 0x000e300000002500 */
[----:B------:R-:W0:Y:S08]  /*0050*/  LDC R9, c[0x0][0x360] ;  /* 0x0000d800ff097b82 */ /* 0x000e300000000800 */
[----:B------:R-:W1:Y:S08]  /*0060*/  S2UR UR4, SR_CTAID.Y ;  /* 0x00000000000479c3 */ /* 0x000e700000002600 */
[----:B------:R-:W2:Y:S08]  /*0070*/  LDC R0, c[0x0][0x3a4] ;  /* 0x0000e900ff007b82 */ /* 0x000eb00000000800 */
[----:B------:R-:W3:Y:S01]  /*0080*/  LDC.64 R2, c[0x0][0x398] ;  /* 0x0000e600ff027b82 */ /* 0x000ee20000000a00 */
[----:B0-----:R-:W-:-:S02]  /*0090*/  IMAD R9, R9, UR5, R4 ;  /* 0x0000000509097c24 */ /* 0x001fc4000f8e0204 */
[----:B-1----:R-:W-:-:S03]  /*00a0*/  IMAD R6, R6, UR4, R5 ;  /* 0x0000000406067c24 */ /* 0x002fc6000f8e0205 */
[----:B--2---:R-:W-:-:S04]  /*00b0*/  ISETP.GE.AND P0, PT, R9, R0, PT ;  /* 0x000000000900720c */ /* 0x004fc80003f06270 */
[----:B---3--:R-:W-:-:S04]  /*00c0*/  ISETP.GE.OR P0, PT, R6, R2, P0 ;  /* 0x000000020600720c */ /* 0x008fc80000706670 */
[----:B------:R-:W-:-:S13]  /*00d0*/  ISETP.LT.OR P0, PT, R3, 0x1, P0 ;  /* 0x000000010300780c */ /* 0x000fda0000701670 */
[----:B------:R-:W-:Y:S05]  /*00e0*/  @P0 EXIT ;  /* 0x000000000000094d */ /* 0x000fea0003800000 */
[----:B------:R-:W0:Y:S01]  /*00f0*/  LDC.64 R4, c[0x0][0x390] ;  /* 0x0000e400ff047b82 */ /* 0x000e220000000a00 */
[----:B------:R-:W1:Y:S01]  /*0100*/  LDCU.64 UR4, c[0x0][0x358] ;  /* 0x00006b00ff0477ac */ /* 0x000e620008000a00 */
[C---:B------:R-:W-:Y:S01]  /*0110*/  ISETP.GE.U32.AND P1, PT, R3.reuse, 0x8, PT ;  /* 0x000000080300780c */ /* 0x040fe20003f26070 */
[C---:B------:R-:W-:Y:S01]  /*0120*/  IMAD R7, R6.reuse, R0, R9 ;  /* 0x0000000006077224 */ /* 0x040fe200078e0209 */
[----:B------:R-:W-:Y:S01]  /*0130*/  LOP3.LUT R10, R3, 0x7, RZ, 0xc0, !PT ;  /* 0x00000007030a7812 */ /* 0x000fe200078ec0ff */
[----:B------:R-:W-:Y:S02]  /*0140*/  HFMA2 R11, -RZ, RZ, 0, 0 ;  /* 0x00000000ff0b7431 */ /* 0x000fe400000001ff */
[----:B------:R-:W-:Y:S01]  /*0150*/  IMAD R2, R6, R3, RZ ;  /* 0x0000000306027224 */ /* 0x000fe200078e02ff */
[----:B------:R-:W-:Y:S01]  /*0160*/  ISETP.NE.AND P0, PT, R10, RZ, PT ;  /* 0x000000ff0a00720c */ /* 0x000fe20003f05270 */
[----:B0-----:R-:W-:-:S05]  /*0170*/  IMAD.WIDE R4, R7, 0x8, R4 ;  /* 0x0000000807047825 */ /* 0x001fca00078e0204 */
[----:B-1----:R0:W5:Y:S01]  /*0180*/  LDG.E.64 R14, desc[UR4][R4.64] ;  /* 0x00000004040e7981 */ /* 0x002162000c1e1b00 */
[----:B------:R-:W-:Y:S06]  /*0190*/  @!P1 BRA `(.L_x_0) ;  /* 0x0000000000d89947 */ /* 0x000fec0003800000 */
[----:B------:R-:W1:Y:S01]  /*01a0*/  LDC.64 R6, c[0x0][0x380] ;  /* 0x0000e000ff067b82 */ /* 0x000e620000000a00 */
[----:B------:R-:W-:Y:S02]  /*01b0*/  LOP3.LUT R11, R3, 0x7ffffff8, RZ, 0xc0, !PT ;  /* 0x7ffffff8030b7812 */ /* 0x000fe400078ec0ff */
[----:B------:R-:W-:-:S03]  /*01c0*/  MOV R13, R9 ;  /* 0x00000009000d7202 */ /* 0x000fc60000000f00 */
[----:B------:R-:W-:Y:S02]  /*01d0*/  IMAD.MOV R8, RZ, RZ, -R11 ;  /* 0x000000ffff087224 */ /* 0x000fe400078e0a0b */
[----:B-1----:R-:W-:-:S03]  /*01e0*/  IMAD.WIDE.U32 R6, R2, 0x8, R6 ;  /* 0x0000000802067825 */ /* 0x002fc600078e0006 */
[----:B------:R-:W-:-:S04]  /*01f0*/  IADD3 R6, P1, PT, R6, 0x20, RZ ;  /* 0x0000002006067810 */ /* 0x000fc80007f3e0ff */
[----:B------:R-:W-:-:S09]  /*0200*/  IADD3.X R7, PT, PT, RZ, R7, RZ, P1, !PT ;  /* 0x00000007ff077210 */ /* 0x000fd20000ffe4ff */
.L_x_1:
[----:B------:R-:W1:Y:S01]  /*0210*/  LDC.64 R16, c[0x0][0x388] ;  /* 0x0000e200ff107b82 */ /* 0x000e620000000a00 */
[----:B--2---:R-:W2:Y:S01]  /*0220*/  LDG.E.64 R18, desc[UR4][R6.64+-0x20] ;  /* 0xffffe00406127981 */ /* 0x004ea2000c1e1b00 */
[----:B-1----:R-:W-:-:S05]  /*0230*/  IMAD.WIDE R16, R13, 0x8, R16 ;  /* 0x000000080d107825 */ /* 0x002fca00078e0210 */
[----:B------:R-:W2:Y:S02]  /*0240*/  LDG.E.64 R20, desc[UR4][R16.64] ;  /* 0x0000000410147981 */ /* 0x000ea4000c1e1b00 */
[----:B--2--5:R-:W-:Y:S01]  /*0250*/  DFMA R18, R18, R20, R14 ;  /* 0x000000141212722b */ /* 0x024fe2000000000e */
[----:B------:R-:W-:-:S06]  /*0260*/  IMAD.WIDE R14, R0, 0x8, R16 ;  /* 0x00000008000e7825 */ /* 0x000fcc00078e0210 */
[----:B------:R1:W-:Y:S04]  /*0270*/  STG.E.64 desc[UR4][R4.64], R18 ;  /* 0x0000001204007986 */ /* 0x0003e8000c101b04 */
[----:B------:R-:W2:Y:S04]  /*0280*/  LDG.E.64 R22, desc[UR4][R6.64+-0x18] ;  /* 0xffffe80406167981 */ /* 0x000ea8000c1e1b00 */
[----:B------:R-:W2:Y:S02]  /*0290*/  LDG.E.64 R20, desc[UR4][R14.64] ;  /* 0x000000040e147981 */ /* 0x000ea4000c1e1b00 */
[----:B--2---:R-:W-:Y:S01]  /*02a0*/  DFMA R22, R22, R20, R18 ;  /* 0x000000141616722b */ /* 0x004fe20000000012 */
[----:B------:R-:W-:-:S06]  /*02b0*/  IMAD.WIDE R20, R0, 0x8, R14 ;  /* 0x0000000800147825 */ /* 0x000fcc00078e020e */
[----:B------:R2:W-:Y:S04]  /*02c0*/  STG.E.64 desc[UR4][R4.64], R22 ;  /* 0x0000001604007986 */ /* 0x0005e8000c101b04 */
[----:B------:R-:W3:Y:S04]  /*02d0*/  LDG.E.64 R24, desc[UR4][R6.64+-0x10] ;  /* 0xfffff00406187981 */ /* 0x000ee8000c1e1b00 */
[----:B------:R-:W3:Y:S01]  /*02e0*/  LDG.E.64 R26, desc[UR4][R20.64] ;  /* 0x00000004141a7981 */ /* 0x000ee2000c1e1b00 */
[----:B------:R-:W-:Y:S01]  /*02f0*/  IMAD.WIDE R16, R0, 0x8, R20 ;  /* 0x0000000800107825 */ /* 0x000fe200078e0214 */
[----:B---3--:R-:W-:-:S07]  /*0300*/  DFMA R24, R24, R26, R22 ;  /* 0x0000001a1818722b */ /* 0x008fce0000000016 */
[----:B------:R3:W-:Y:S04]  /*0310*/  STG.E.64 desc[UR4][R4.64], R24 ;  /* 0x0000001804007986 */ /* 0x0007e8000c101b04 */
[----:B-1----:R-:W4:Y:S04]  /*0320*/  LDG.E.64 R18, desc[UR4][R6.64+-0x8] ;  /* 0xfffff80406127981 */ /* 0x002f28000c1e1b00 */
[----:B------:R-:W4:Y:S01]  /*0330*/  LDG.E.64 R26, desc[UR4][R16.64] ;  /* 0x00000004101a7981 */ /* 0x000f22000c1e1b00 */
[----:B------:R-:W-:Y:S01]  /*0340*/  IMAD.WIDE R14, R0, 0x8, R16 ;  /* 0x00000008000e7825 */ /* 0x000fe200078e0210 */
[----:B----4-:R-:W-:-:S07]  /*0350*/  DFMA R18, R18, R26, R24 ;  /* 0x0000001a1212722b */ /* 0x010fce0000000018 */
[----:B------:R1:W-:Y:S04]  /*0360*/  STG.E.64 desc[UR4][R4.64], R18 ;  /* 0x0000001204007986 */ /* 0x0003e8000c101b04 */
[----:B--2---:R-:W2:Y:S04]  /*0370*/  LDG.E.64 R22, desc[UR4][R6.64] ;  /* 0x0000000406167981 */ /* 0x004ea8000c1e1b00 */
[----:B------:R-:W2:Y:S01]  /*0380*/  LDG.E.64 R26, desc[UR4][R14.64] ;  /* 0x000000040e1a7981 */ /* 0x000ea2000c1e1b00 */
[----:B------:R-:W-:Y:S01]  /*0390*/  IMAD.WIDE R20, R0, 0x8, R14 ;  /* 0x0000000800147825 */ /* 0x000fe200078e020e */
[----:B--2---:R-:W-:-:S07]  /*03a0*/  DFMA R22, R22, R26, R18 ;  /* 0x0000001a1616722b */ /* 0x004fce0000000012 */
[----:B------:R2:W-:Y:S04]  /*03b0*/  STG.E.64 desc[UR4][R4.64], R22 ;  /* 0x0000001604007986 */ /* 0x0005e8000c101b04 */
[----:B---3--:R-:W3:Y:S04]  /*03c0*/  LDG.E.64 R24, desc[UR4][R6.64+0x8] ;  /* 0x0000080406187981 */ /* 0x008ee8000c1e1b00 */
[----:B------:R-:W3:Y:S01]  /*03d0*/  LDG.E.64 R26, desc[UR4][R20.64] ;  /* 0x00000004141a7981 */ /* 0x000ee2000c1e1b00 */
[----:B------:R-:W-:Y:S01]  /*03e0*/  IMAD.WIDE R16, R0, 0x8, R20 ;  /* 0x0000000800107825 */ /* 0x000fe200078e0214 */
[----:B---3--:R-:W-:-:S07]  /*03f0*/  DFMA R24, R24, R26, R22 ;  /* 0x0000001a1818722b */ /* 0x008fce0000000016 */
[----:B------:R2:W-:Y:S04]  /*0400*/  STG.E.64 desc[UR4][R4.64], R24 ;  /* 0x0000001804007986 */ /* 0x0005e8000c101b04 */
[----:B-1----:R-:W3:Y:S04]  /*0410*/  LDG.E.64 R18, desc[UR4][R6.64+0x10] ;  /* 0x0000100406127981 */ /* 0x002ee8000c1e1b00 */
[----:B------:R-:W3:Y:S01]  /*0420*/  LDG.E.64 R26, desc[UR4][R16.64] ;  /* 0x00000004101a7981 */ /* 0x000ee2000c1e1b00 */
[----:B------:R-:W-:Y:S01]  /*0430*/  IADD3 R8, PT, PT, R8, 0x8, RZ ;  /* 0x0000000808087810 */ /* 0x000fe20007ffe0ff */
[----:B---3--:R-:W-:Y:S01]  /*0440*/  DFMA R18, R18, R26, R24 ;  /* 0x0000001a1212722b */ /* 0x008fe20000000018 */
[----:B------:R-:W-:-:S06]  /*0450*/  IMAD.WIDE R26, R0, 0x8, R16 ;  /* 0x00000008001a7825 */ /* 0x000fcc00078e0210 */
[----:B------:R2:W-:Y:S04]  /*0460*/  STG.E.64 desc[UR4][R4.64], R18 ;  /* 0x0000001204007986 */ /* 0x0005e8000c101b04 */
[----:B------:R-:W3:Y:S04]  /*0470*/  LDG.E.64 R26, desc[UR4][R26.64] ;  /* 0x000000041a1a7981 */ /* 0x000ee8000c1e1b00 */
[----:B------:R1:W3:Y:S01]  /*0480*/  LDG.E.64 R14, desc[UR4][R6.64+0x18] ;  /* 0x00001804060e7981 */ /* 0x0002e2000c1e1b00 */
[----:B------:R-:W-:Y:S02]  /*0490*/  ISETP.NE.AND P1, PT, R8, RZ, PT ;  /* 0x000000ff0800720c */ /* 0x000fe40003f25270 */
[----:B------:R-:W-:-:S02]  /*04a0*/  LEA R13, R0, R13, 0x3 ;  /* 0x0000000d000d7211 */ /* 0x000fc400078e18ff */
[----:B-1----:R-:W-:-:S05]  /*04b0*/  IADD3 R6, P2, PT, R6, 0x40, RZ ;  /* 0x0000004006067810 */ /* 0x002fca0007f5e0ff */
[----:B------:R-:W-:Y:S01]  /*04c0*/  IMAD.X R7, RZ, RZ, R7, P2 ;  /* 0x000000ffff077224 */ /* 0x000fe200010e0607 */
[----:B---3--:R-:W-:-:S07]  /*04d0*/  DFMA R14, R14, R26, R18 ;  /* 0x0000001a0e0e722b */ /* 0x008fce0000000012 */
[----:B------:R2:W-:Y:S01]  /*04e0*/  STG.E.64 desc[UR4][R4.64], R14 ;  /* 0x0000000e04007986 */ /* 0x0005e2000c101b04 */
[----:B------:R-:W-:Y:S05]  /*04f0*/  @P1 BRA `(.L_x_1) ;  /* 0xfffffffc00441947 */ /* 0x000fea000383ffff */
.L_x_0:
[----:B------:R-:W-:Y:S05]  /*0500*/  @!P0 EXIT ;  /* 0x000000000000894d */ /* 0x000fea0003800000 */
[----:B------:R-:W-:Y:S02]  /*0510*/  ISETP.GE.U32.AND P1, PT, R10, 0x4, PT ;  /* 0x000000040a00780c */ /* 0x000fe40003f26070 */
[----:B------:R-:W-:-:S04]  /*0520*/  LOP3.LUT R8, R3, 0x3, RZ, 0xc0, !PT ;  /* 0x0000000303087812 */ /* 0x000fc800078ec0ff */
[----:B------:R-:W-:-:S07]  /*0530*/  ISETP.NE.AND P0, PT, R8, RZ, PT ;  /* 0x000000ff0800720c */ /* 0x000fce0003f05270 */
[----:B------:R-:W-:Y:S06]  /*0540*/  @!P1 BRA `(.L_x_2) ;  /* 0x00000000007c9947 */ /* 0x000fec0003800000 */
[----:B------:R-:W1:Y:S01]  /*0550*/  LDC.64 R16, c[0x0][0x380] ;  /* 0x0000e000ff107b82 */ /* 0x000e620000000a00 */
[----:B------:R-:W-:Y:S01]  /*0560*/  IADD3 R7, PT, PT, R2, R11, RZ ;  /* 0x0000000b02077210 */ /* 0x000fe20007ffe0ff */
[----:B--2---:R-:W-:Y:S01]  /*0570*/  IMAD R19, R11, R0, R9 ;  /* 0x000000000b137224 */ /* 0x004fe200078e0209 */
[----:B------:R-:W2:Y:S05]  /*0580*/  LDCU.64 UR6, c[0x0][0x380] ;  /* 0x00007000ff0677ac */ /* 0x000eaa0008000a00 */
[----:B------:R-:W3:Y:S01]  /*0590*/  LDC.64 R12, c[0x0][0x388] ;  /* 0x0000e200ff0c7b82 */ /* 0x000ee20000000a00 */
[----:B-1----:R-:W-:-:S06]  /*05a0*/  IMAD.WIDE.U32 R16, R7, 0x8, R16 ;  /* 0x0000000807107825 */ /* 0x002fcc00078e0010 */
[----:B------:R-:W4:Y:S01]  /*05b0*/  LDG.E.64 R16, desc[UR4][R16.64] ;  /* 0x0000000410107981 */ /* 0x000f22000c1e1b00 */
[----:B---3--:R-:W-:-:S05]  /*05c0*/  IMAD.WIDE R12, R19, 0x8, R12 ;  /* 0x00000008130c7825 */ /* 0x008fca00078e020c */
[----:B------:R-:W4:Y:S01]  /*05d0*/  LDG.E.64 R18, desc[UR4][R12.64] ;  /* 0x000000040c127981 */ /* 0x000f22000c1e1b00 */
[----:B------:R-:W-:-:S05]  /*05e0*/  IADD3 R7, P1, PT, R2, R11, RZ ;  /* 0x0000000b02077210 */ /* 0x000fca0007f3e0ff */
[----:B------:R-:W-:Y:S01]  /*05f0*/  IMAD.X R10, RZ, RZ, RZ, P1 ;  /* 0x000000ffff0a7224 */ /* 0x000fe200008e06ff */
[----:B--2---:R-:W-:-:S04]  /*0600*/  LEA R6, P1, R7, UR6, 0x3 ;  /* 0x0000000607067c11 */ /* 0x004fc8000f8218ff */
[----:B------:R-:W-:Y:S01]  /*0610*/  LEA.HI.X R7, R7, UR7, R10, 0x3, P1 ;  /* 0x0000000707077c11 */ /* 0x000fe200088f1c0a */
[----:B----45:R-:W-:Y:S01]  /*0620*/  DFMA R14, R16, R18, R14 ;  /* 0x00000012100e722b */ /* 0x030fe2000000000e */
[----:B------:R-:W-:-:S06]  /*0630*/  IMAD.WIDE R18, R0, 0x8, R12 ;  /* 0x0000000800127825 */ /* 0x000fcc00078e020c */
[----:B------:R1:W-:Y:S04]  /*0640*/  STG.E.64 desc[UR4][R4.64], R14 ;  /* 0x0000000e04007986 */ /* 0x0003e8000c101b04 */
[----:B------:R-:W2:Y:S04]  /*0650*/  LDG.E.64 R20, desc[UR4][R18.64] ;  /* 0x0000000412147981 */ /* 0x000ea8000c1e1b00 */
[----:B------:R-:W2:Y:S02]  /*0660*/  LDG.E.64 R16, desc[UR4][R6.64+0x8] ;  /* 0x0000080406107981 */ /* 0x000ea4000c1e1b00 */
[----:B--2---:R-:W-:Y:S01]  /*0670*/  DFMA R16, R16, R20, R14 ;  /* 0x000000141010722b */ /* 0x004fe2000000000e */
[----:B------:R-:W-:-:S06]  /*0680*/  IMAD.WIDE R20, R0, 0x8, R18 ;  /* 0x0000000800147825 */ /* 0x000fcc00078e0212 */
[----:B------:R3:W-:Y:S04]  /*0690*/  STG.E.64 desc[UR4][R4.64], R16 ;  /* 0x0000001004007986 */ /* 0x0007e8000c101b04 */
[----:B------:R-:W2:Y:S04]  /*06a0*/  LDG.E.64 R12, desc[UR4][R6.64+0x10] ;  /* 0x00001004060c7981 */ /* 0x000ea8000c1e1b00 */
[----:B------:R-:W2:Y:S02]  /*06b0*/  LDG.E.64 R22, desc[UR4][R20.64] ;  /* 0x0000000414167981 */ /* 0x000ea4000c1e1b00 */
[----:B--2---:R-:W-:Y:S01]  /*06c0*/  DFMA R12, R12, R22, R16 ;  /* 0x000000160c0c722b */ /* 0x004fe20000000010 */
[----:B------:R-:W-:-:S06]  /*06d0*/  IMAD.WIDE R22, R0, 0x8, R20 ;  /* 0x0000000800167825 */ /* 0x000fcc00078e0214 */
[----:B------:R3:W-:Y:S04]  /*06e0*/  STG.E.64 desc[UR4][R4.64], R12 ;  /* 0x0000000c04007986 */ /* 0x0007e8000c101b04 */
[----:B-1----:R-:W2:Y:S04]  /*06f0*/  LDG.E.64 R14, desc[UR4][R6.64+0x18] ;  /* 0x00001804060e7981 */ /* 0x002ea8000c1e1b00 */
[----:B------:R-:W2:Y:S01]  /*0700*/  LDG.E.64 R22, desc[UR4][R22.64] ;  /* 0x0000000416167981 */ /* 0x000ea2000c1e1b00 */
[----:B------:R-:W-:Y:S01]  /*0710*/  IADD3 R11, PT, PT, R11, 0x4, RZ ;  /* 0x000000040b0b7810 */ /* 0x000fe20007ffe0ff */
[----:B--2---:R-:W-:-:S07]  /*0720*/  DFMA R14, R14, R22, R12 ;  /* 0x000000160e0e722b */ /* 0x004fce000000000c */
[----:B------:R3:W-:Y:S04]  /*0730*/  STG.E.64 desc[UR4][R4.64], R14 ;  /* 0x0000000e04007986 */ /* 0x0007e8000c101b04 */
.L_x_2:
[----:B------:R-:W-:Y:S05]  /*0740*/  @!P0 EXIT ;  /* 0x000000000000894d */ /* 0x000fea0003800000 */
[----:B------:R-:W-:Y:S02]  /*0750*/  ISETP.NE.AND P1, PT, R8, 0x1, PT ;  /* 0x000000010800780c */ /* 0x000fe40003f25270 */
[----:B------:R-:W-:-:S04]  /*0760*/  LOP3.LUT R3, R3, 0x1, RZ, 0xc0, !PT ;  /* 0x0000000103037812 */ /* 0x000fc800078ec0ff */
[----:B------:R-:W-:-:S07]  /*0770*/  ISETP.NE.U32.AND P0, PT, R3, 0x1, PT ;  /* 0x000000010300780c */ /* 0x000fce0003f05070 */
[----:B------:R-:W-:Y:S06]  /*0780*/  @!P1 BRA `(.L_x_3) ;  /* 0x0000000000549947 */ /* 0x000fec0003800000 */
[----:B------:R-:W1:Y:S01]  /*0790*/  LDC.64 R6, c[0x0][0x380] ;  /* 0x0000e000ff067b82 */ /* 0x000e620000000a00 */
[----:B--2---:R-:W-:Y:S01]  /*07a0*/  IADD3 R19, PT, PT, R2, R11, RZ ;  /* 0x0000000b02137210 */ /* 0x004fe20007ffe0ff */
[----:B------:R-:W-:Y:S01]  /*07b0*/  IMAD R21, R11, R0, R9 ;  /* 0x000000000b157224 */ /* 0x000fe200078e0209 */
[----:B------:R-:W2:Y:S05]  /*07c0*/  LDCU.64 UR6, c[0x0][0x380] ;  /* 0x00007000ff0677ac */ /* 0x000eaa0008000a00 */
[----:B---3--:R-:W3:Y:S01]  /*07d0*/  LDC.64 R12, c[0x0][0x388] ;  /* 0x0000e200ff0c7b82 */ /* 0x008ee20000000a00 */
[----:B-1----:R-:W-:-:S04]  /*07e0*/  IMAD.WIDE.U32 R18, R19, 0x8, R6 ;  /* 0x0000000813127825 */ /* 0x002fc800078e0006 */
[----:B---3--:R-:W-:Y:S02]  /*07f0*/  IMAD.WIDE R20, R21, 0x8, R12 ;  /* 0x0000000815147825 */ /* 0x008fe400078e020c */
[----:B------:R-:W3:Y:S04]  /*0800*/  LDG.E.64 R12, desc[UR4][R18.64] ;  /* 0x00000004120c7981 */ /* 0x000ee8000c1e1b00 */
[----:B------:R-:W3:Y:S01]  /*0810*/  LDG.E.64 R16, desc[UR4][R20.64] ;  /* 0x0000000414107981 */ /* 0x000ee2000c1e1b00 */
[----:B------:R-:W-:-:S05]  /*0820*/  IADD3 R3, P1, PT, R2, R11, RZ ;  /* 0x0000000b02037210 */ /* 0x000fca0007f3e0ff */
[----:B------:R-:W-:Y:S01]  /*0830*/  IMAD.X R8, RZ, RZ, RZ, P1 ;  /* 0x000000ffff087224 */ /* 0x000fe200008e06ff */
[----:B--2---:R-:W-:-:S04]  /*0840*/  LEA R6, P1, R3, UR6, 0x3 ;  /* 0x0000000603067c11 */ /* 0x004fc8000f8218ff */
[----:B------:R-:W-:Y:S01]  /*0850*/  LEA.HI.X R7, R3, UR7, R8, 0x3, P1 ;  /* 0x0000000703077c11 */ /* 0x000fe200088f1c08 */
[----:B---3-5:R-:W-:Y:S01]  /*0860*/  DFMA R12, R12, R16, R14 ;  /* 0x000000100c0c722b */ /* 0x028fe2000000000e */
[----:B------:R-:W-:-:S06]  /*0870*/  IMAD.WIDE R16, R0, 0x8, R20 ;  /* 0x0000000800107825 */ /* 0x000fcc00078e0214 */
[----:B------:R1:W-:Y:S04]  /*0880*/  STG.E.64 desc[UR4][R4.64], R12 ;  /* 0x0000000c04007986 */ /* 0x0003e8000c101b04 */
[----:B------:R-:W2:Y:S04]  /*0890*/  LDG.E.64 R14, desc[UR4][R16.64] ;  /* 0x00000004100e7981 */ /* 0x000ea8000c1e1b00 */
[----:B------:R-:W2:Y:S01]  /*08a0*/  LDG.E.64 R6, desc[UR4][R6.64+0x8] ;  /* 0x0000080406067981 */ /* 0x000ea2000c1e1b00 */
[----:B------:R-:W-:Y:S01]  /*08b0*/  IADD3 R11, PT, PT, R11, 0x2, RZ ;  /* 0x000000020b0b7810 */ /* 0x000fe20007ffe0ff */
[----:B--2---:R-:W-:-:S07]  /*08c0*/  DFMA R14, R6, R14, R12 ;  /* 0x0000000e060e722b */ /* 0x004fce000000000c */
[----:B------:R1:W-:Y:S04]  /*08d0*/  STG.E.64 desc[UR4][R4.64], R14 ;  /* 0x0000000e04007986 */ /* 0x0003e8000c101b04 */
.L_x_3:
[----:B------:R-:W-:Y:S05]  /*08e0*/  @P0 EXIT ;  /* 0x000000000000094d */ /* 0x000fea0003800000 */
[----:B------:R-:W4:Y:S01]  /*08f0*/  LDC.64 R6, c[0x0][0x380] ;  /* 0x0000e000ff067b82 */ /* 0x000f220000000a00 */
[----:B------:R-:W-:Y:S01]  /*0900*/  IADD3 R3, PT, PT, R2, R11, RZ ;  /* 0x0000000b02037210 */ /* 0x000fe20007ffe0ff */
[----:B------:R-:W-:-:S06]  /*0910*/  IMAD R9, R11, R0, R9 ;  /* 0x000000000b097224 */ /* 0x000fcc00078e0209 */
[----:B-1-3--:R-:W1:Y:S01]  /*0920*/  LDC.64 R12, c[0x0][0x388] ;  /* 0x0000e200ff0c7b82 */ /* 0x00ae620000000a00 */
[----:B----4-:R-:W-:-:S06]  /*0930*/  IMAD.WIDE.U32 R2, R3, 0x8, R6 ;  /* 0x0000000803027825 */ /* 0x010fcc00078e0006 */
[----:B------:R-:W2:Y:S01]  /*0940*/  LDG.E.64 R2, desc[UR4][R2.64] ;  /* 0x0000000402027981 */ /* 0x000ea2000c1e1b00 */
[----:B-1----:R-:W-:-:S06]  /*0950*/  IMAD.WIDE R6, R9, 0x8, R12 ;  /* 0x0000000809067825 */ /* 0x002fcc00078e020c */
[----:B------:R-:W2:Y:S02]  /*0960*/  LDG.E.64 R6, desc[UR4][R6.64] ;  /* 0x0000000406067981 */ /* 0x000ea4000c1e1b00 */
[----:B--2--5:R-:W-:-:S07]  /*0970*/  DFMA R14, R2, R6, R14 ;  /* 0x00000006020e722b */ /* 0x024fce000000000e */
[----:B------:R-:W-:Y:S01]  /*0980*/  STG.E.64 desc[UR4][R4.64], R14 ;  /* 0x0000000e04007986 */ /* 0x000fe2000c101b04 */
[----:B------:R-:W-:Y:S05]  /*0990*/  EXIT ;  /* 0x000000000000794d */ /* 0x000fea0003800000 */
.L_x_4:
[----:B------:R-:W-:-:S00]  /*09a0*/  BRA `(.L_x_4) ;  /* 0xfffffffc00fc7947 */ /* 0x000fc0000383ffff */
[----:B------:R-:W-:-:S00]  /*09b0*/  NOP ;  /* 0x0000000000007918 */ /* 0x000fc00000000000 */
        /* <DEDUP_REMOVED lines=12> */
.L_x_5:


//--------------------- .nv.shared.reserved.0     --------------------------
	.section	.nv.shared.reserved.0,"aw",@nobits
	.weak		__nv_reservedSMEM_offset_0_alias
	.size		__nv_reservedSMEM_offset_0_alias, 0, 64
	.other		__nv_reservedSMEM_offset_0_alias,@"STO_CUDA_RESERVED_SHARED STV_DEFAULT"
__nv_reservedSMEM_offset_0_alias:
	.zero		0
	.zero		64


//--------------------- .nv.constant0._Z4gemmPdS_S_iiii --------------------------
	.section	.nv.constant0._Z4gemmPdS_S_iiii,"a",@progbits
	.sectionflags	@""
	.align	4
.nv.constant0._Z4gemmPdS_S_iiii:
	.zero		936


//--------------------- SYMBOLS --------------------------

	.type		.nv.reservedSmem.offset0,@object
	.size		.nv.reservedSmem.offset0,0x4
